//
// Generated by NVIDIA NVVM Compiler
//
// Compiler Build ID: CL-36424714
// Cuda compilation tools, release 13.0, V13.0.88
// Based on NVVM 20.0.0
//

.version 9.0
.target sm_100
.address_size 64

	// .globl	_Z25calculoButterflyBlocoCudaPfP14strDadosThread

.visible .entry _Z25calculoButterflyBlocoCudaPfP14strDadosThread(
	.param .u64 .ptr .align 1 _Z25calculoButterflyBlocoCudaPfP14strDadosThread_param_0,
	.param .u64 .ptr .align 1 _Z25calculoButterflyBlocoCudaPfP14strDadosThread_param_1
)
{
	.reg .pred 	%p<9>;
	.reg .b32 	%r<8>;
	.reg .b32 	%f<108>;
	.reg .b64 	%rd<64>;

	ld.param.u64 	%rd22, [_Z25calculoButterflyBlocoCudaPfP14strDadosThread_param_0];
	ld.param.u64 	%rd23, [_Z25calculoButterflyBlocoCudaPfP14strDadosThread_param_1];
	cvta.to.global.u64 	%rd1, %rd22;
	cvta.to.global.u64 	%rd2, %rd23;
	ld.global.u64 	%rd24, [%rd2];
	add.s64 	%rd3, %rd24, -1;
	ld.global.s32 	%rd4, [%rd2+8];
	or.b64  	%rd25, %rd3, %rd4;
	and.b64  	%rd26, %rd25, -4294967296;
	setp.ne.s64 	%p1, %rd26, 0;
	@%p1 bra 	$L__BB0_2;
	cvt.u32.u64 	%r1, %rd4;
	cvt.u32.u64 	%r2, %rd3;
	div.u32 	%r3, %r2, %r1;
	cvt.u64.u32 	%rd59, %r3;
	bra.uni 	$L__BB0_3;
$L__BB0_2:
	div.u64 	%rd59, %rd3, %rd4;
$L__BB0_3:
	mov.u32 	%r4, %tid.x;
	mov.u32 	%r5, %ntid.x;
	mov.u32 	%r6, %ctaid.x;
	mad.lo.s32 	%r7, %r6, %r5, %r4;
	cvt.s64.s32 	%rd27, %r7;
	ld.global.u64 	%rd28, [%rd2+16];
	mad.lo.s64 	%rd62, %rd59, %rd27, %rd28;
	ld.global.u64 	%rd9, [%rd2+24];
	ld.global.u64 	%rd10, [%rd2+32];
	ld.global.u64 	%rd11, [%rd2+48];
	ld.global.v2.f32 	{%f1, %f2}, [%rd2+40];
	setp.eq.s64 	%p2, %rd11, 0;
	@%p2 bra 	$L__BB0_12;
	add.s64 	%rd29, %rd11, 1;
	max.u64 	%rd30, %rd29, 2;
	add.s64 	%rd12, %rd30, -1;
	add.s64 	%rd31, %rd30, -2;
	and.b64  	%rd13, %rd12, 3;
	setp.lt.u64 	%p3, %rd31, 3;
	@%p3 bra 	$L__BB0_7;
	and.b64  	%rd60, %rd12, -4;
	shl.b64 	%rd37, %rd10, 2;
$L__BB0_6:
	.pragma "nounroll";
	add.s64 	%rd32, %rd62, %rd9;
	shl.b64 	%rd33, %rd32, 2;
	add.s64 	%rd34, %rd1, %rd33;
	ld.global.f32 	%f3, [%rd34];
	mul.f32 	%f4, %f1, %f3;
	ld.global.f32 	%f5, [%rd34+4];
	mul.f32 	%f6, %f2, %f5;
	sub.f32 	%f7, %f4, %f6;
	mul.f32 	%f8, %f2, %f3;
	fma.rn.f32 	%f9, %f1, %f5, %f8;
	shl.b64 	%rd35, %rd62, 2;
	add.s64 	%rd36, %rd1, %rd35;
	ld.global.f32 	%f10, [%rd36];
	sub.f32 	%f11, %f10, %f7;
	st.global.f32 	[%rd34], %f11;
	ld.global.f32 	%f12, [%rd36+4];
	sub.f32 	%f13, %f12, %f9;
	st.global.f32 	[%rd34+4], %f13;
	ld.global.f32 	%f14, [%rd36];
	add.f32 	%f15, %f7, %f14;
	st.global.f32 	[%rd36], %f15;
	ld.global.f32 	%f16, [%rd36+4];
	add.f32 	%f17, %f9, %f16;
	st.global.f32 	[%rd36+4], %f17;
	add.s64 	%rd38, %rd34, %rd37;
	ld.global.f32 	%f18, [%rd38];
	mul.f32 	%f19, %f1, %f18;
	ld.global.f32 	%f20, [%rd38+4];
	mul.f32 	%f21, %f2, %f20;
	sub.f32 	%f22, %f19, %f21;
	mul.f32 	%f23, %f2, %f18;
	fma.rn.f32 	%f24, %f1, %f20, %f23;
	add.s64 	%rd39, %rd36, %rd37;
	ld.global.f32 	%f25, [%rd39];
	sub.f32 	%f26, %f25, %f22;
	st.global.f32 	[%rd38], %f26;
	ld.global.f32 	%f27, [%rd39+4];
	sub.f32 	%f28, %f27, %f24;
	st.global.f32 	[%rd38+4], %f28;
	ld.global.f32 	%f29, [%rd39];
	add.f32 	%f30, %f22, %f29;
	st.global.f32 	[%rd39], %f30;
	ld.global.f32 	%f31, [%rd39+4];
	add.f32 	%f32, %f24, %f31;
	st.global.f32 	[%rd39+4], %f32;
	add.s64 	%rd40, %rd38, %rd37;
	ld.global.f32 	%f33, [%rd40];
	mul.f32 	%f34, %f1, %f33;
	ld.global.f32 	%f35, [%rd40+4];
	mul.f32 	%f36, %f2, %f35;
	sub.f32 	%f37, %f34, %f36;
	mul.f32 	%f38, %f2, %f33;
	fma.rn.f32 	%f39, %f1, %f35, %f38;
	add.s64 	%rd41, %rd39, %rd37;
	ld.global.f32 	%f40, [%rd41];
	sub.f32 	%f41, %f40, %f37;
	st.global.f32 	[%rd40], %f41;
	ld.global.f32 	%f42, [%rd41+4];
	sub.f32 	%f43, %f42, %f39;
	st.global.f32 	[%rd40+4], %f43;
	ld.global.f32 	%f44, [%rd41];
	add.f32 	%f45, %f37, %f44;
	st.global.f32 	[%rd41], %f45;
	ld.global.f32 	%f46, [%rd41+4];
	add.f32 	%f47, %f39, %f46;
	st.global.f32 	[%rd41+4], %f47;
	add.s64 	%rd42, %rd40, %rd37;
	ld.global.f32 	%f48, [%rd42];
	mul.f32 	%f49, %f1, %f48;
	ld.global.f32 	%f50, [%rd42+4];
	mul.f32 	%f51, %f2, %f50;
	sub.f32 	%f52, %f49, %f51;
	mul.f32 	%f53, %f2, %f48;
	fma.rn.f32 	%f54, %f1, %f50, %f53;
	add.s64 	%rd43, %rd41, %rd37;
	ld.global.f32 	%f55, [%rd43];
	sub.f32 	%f56, %f55, %f52;
	st.global.f32 	[%rd42], %f56;
	ld.global.f32 	%f57, [%rd43+4];
	sub.f32 	%f58, %f57, %f54;
	st.global.f32 	[%rd42+4], %f58;
	ld.global.f32 	%f59, [%rd43];
	add.f32 	%f60, %f52, %f59;
	st.global.f32 	[%rd43], %f60;
	ld.global.f32 	%f61, [%rd43+4];
	add.f32 	%f62, %f54, %f61;
	st.global.f32 	[%rd43+4], %f62;
	add.s64 	%rd62, %rd37, %rd62;
	add.s64 	%rd60, %rd60, -4;
	setp.ne.s64 	%p4, %rd60, 0;
	@%p4 bra 	$L__BB0_6;
$L__BB0_7:
	setp.eq.s64 	%p5, %rd13, 0;
	@%p5 bra 	$L__BB0_12;
	setp.eq.s64 	%p6, %rd13, 1;
	@%p6 bra 	$L__BB0_10;
	add.s64 	%rd44, %rd62, %rd9;
	shl.b64 	%rd45, %rd44, 2;
	add.s64 	%rd46, %rd1, %rd45;
	ld.global.f32 	%f63, [%rd46];
	mul.f32 	%f64, %f1, %f63;
	ld.global.f32 	%f65, [%rd46+4];
	mul.f32 	%f66, %f2, %f65;
	sub.f32 	%f67, %f64, %f66;
	mul.f32 	%f68, %f2, %f63;
	fma.rn.f32 	%f69, %f1, %f65, %f68;
	shl.b64 	%rd47, %rd62, 2;
	add.s64 	%rd48, %rd1, %rd47;
	ld.global.f32 	%f70, [%rd48];
	sub.f32 	%f71, %f70, %f67;
	st.global.f32 	[%rd46], %f71;
	ld.global.f32 	%f72, [%rd48+4];
	sub.f32 	%f73, %f72, %f69;
	st.global.f32 	[%rd46+4], %f73;
	ld.global.f32 	%f74, [%rd48];
	add.f32 	%f75, %f67, %f74;
	st.global.f32 	[%rd48], %f75;
	ld.global.f32 	%f76, [%rd48+4];
	add.f32 	%f77, %f69, %f76;
	st.global.f32 	[%rd48+4], %f77;
	shl.b64 	%rd49, %rd10, 2;
	add.s64 	%rd50, %rd46, %rd49;
	ld.global.f32 	%f78, [%rd50];
	mul.f32 	%f79, %f1, %f78;
	ld.global.f32 	%f80, [%rd50+4];
	mul.f32 	%f81, %f2, %f80;
	sub.f32 	%f82, %f79, %f81;
	mul.f32 	%f83, %f2, %f78;
	fma.rn.f32 	%f84, %f1, %f80, %f83;
	add.s64 	%rd51, %rd48, %rd49;
	ld.global.f32 	%f85, [%rd51];
	sub.f32 	%f86, %f85, %f82;
	st.global.f32 	[%rd50], %f86;
	ld.global.f32 	%f87, [%rd51+4];
	sub.f32 	%f88, %f87, %f84;
	st.global.f32 	[%rd50+4], %f88;
	ld.global.f32 	%f89, [%rd51];
	add.f32 	%f90, %f82, %f89;
	st.global.f32 	[%rd51], %f90;
	ld.global.f32 	%f91, [%rd51+4];
	add.f32 	%f92, %f84, %f91;
	st.global.f32 	[%rd51+4], %f92;
	shl.b64 	%rd52, %rd10, 1;
	add.s64 	%rd62, %rd62, %rd52;
$L__BB0_10:
	and.b64  	%rd53, %rd12, 1;
	setp.eq.b64 	%p7, %rd53, 1;
	not.pred 	%p8, %p7;
	@%p8 bra 	$L__BB0_12;
	add.s64 	%rd54, %rd62, %rd9;
	shl.b64 	%rd55, %rd54, 2;
	add.s64 	%rd56, %rd1, %rd55;
	ld.global.f32 	%f93, [%rd56];
	mul.f32 	%f94, %f1, %f93;
	ld.global.f32 	%f95, [%rd56+4];
	mul.f32 	%f96, %f2, %f95;
	sub.f32 	%f97, %f94, %f96;
	mul.f32 	%f98, %f2, %f93;
	fma.rn.f32 	%f99, %f1, %f95, %f98;
	shl.b64 	%rd57, %rd62, 2;
	add.s64 	%rd58, %rd1, %rd57;
	ld.global.f32 	%f100, [%rd58];
	sub.f32 	%f101, %f100, %f97;
	st.global.f32 	[%rd56], %f101;
	ld.global.f32 	%f102, [%rd58+4];
	sub.f32 	%f103, %f102, %f99;
	st.global.f32 	[%rd56+4], %f103;
	ld.global.f32 	%f104, [%rd58];
	add.f32 	%f105, %f97, %f104;
	st.global.f32 	[%rd58], %f105;
	ld.global.f32 	%f106, [%rd58+4];
	add.f32 	%f107, %f99, %f106;
	st.global.f32 	[%rd58+4], %f107;
$L__BB0_12:
	ret;

}


// ===== COMPILED SASS (sm_100) =====

	.target	sm_100

	.elftype	@"ET_EXEC"


//--------------------- .note.nv.tkinfo           --------------------------
	.section	.note.nv.tkinfo,"",@"SHT_NOTE"
	.sectionflags	@"SHF_NOTE_NV_TKINFO"
	.tkinfo
        /*0018*/ 	.word	0x00000002
        /*0030*/ 	.string	""
        /*0030*/ 	.string	"ptxas"
        /*0030*/ 	.string	"Cuda compilation tools, release 13.0, V13.0.88"
        /*0030*/ 	.string	"Build cuda_13.0.r13.0/compiler.36424714_0"
        /*0030*/ 	.string	"-arch sm_100 -m 64 "



//--------------------- .note.nv.cuinfo           --------------------------
	.section	.note.nv.cuinfo,"",@"SHT_NOTE"
	.sectionflags	@"SHF_NOTE_NV_CUINFO"
        /*0018*/ 	.short	0x0002
        /*001a*/ 	.short	0x0064
        /*001c*/ 	.short	0x0082
	.zero		2


//--------------------- .nv.info                  --------------------------
	.section	.nv.info,"",@"SHT_CUDA_INFO"
	.align	4


	//----- nvinfo : EIATTR_REGCOUNT
	.align		4
        /*0000*/ 	.byte	0x04, 0x2f
        /*0002*/ 	.short	(.L_1 - .L_0)
	.align		4
.L_0:
        /*0004*/ 	.word	index@(_Z25calculoButterflyBlocoCudaPfP14strDadosThread)
        /*0008*/ 	.word	0x00000020


	//----- nvinfo : EIATTR_FRAME_SIZE
	.align		4
.L_1:
        /*000c*/ 	.byte	0x04, 0x11
        /*000e*/ 	.short	(.L_3 - .L_2)
	.align		4
.L_2:
        /*0010*/ 	.word	index@($__internal_0_$__cuda_sm20_div_u64)
        /*0014*/ 	.word	0x00000000


	//----- nvinfo : EIATTR_FRAME_SIZE
	.align		4
.L_3:
        /*0018*/ 	.byte	0x04, 0x11
        /*001a*/ 	.short	(.L_5 - .L_4)
	.align		4
.L_4:
        /*001c*/ 	.word	index@(_Z25calculoButterflyBlocoCudaPfP14strDadosThread)
        /*0020*/ 	.word	0x00000000


	//----- nvinfo : EIATTR_MIN_STACK_SIZE
	.align		4
.L_5:
        /*0024*/ 	.byte	0x04, 0x12
        /*0026*/ 	.short	(.L_7 - .L_6)
	.align		4
.L_6:
        /*0028*/ 	.word	index@(_Z25calculoButterflyBlocoCudaPfP14strDadosThread)
        /*002c*/ 	.word	0x00000000
.L_7:


//--------------------- .nv.compat                --------------------------
	.section	.nv.compat,"",@"SHT_CUDA_COMPAT_INFO"
	.align	4
        /*0000*/ 	.byte	0x02, 0x09, 0x00, 0x00, 0x02, 0x02, 0x01, 0x00, 0x02, 0x05, 0x05, 0x00, 0x03, 0x07, 0x01, 0x01
        /*0010*/ 	.byte	0x02, 0x03, 0x00, 0x00, 0x02, 0x06, 0x01, 0x00, 0x04, 0x0b, 0x08, 0x00, 0x09, 0x00, 0x00, 0x00
        /*0020*/ 	.byte	0x00, 0x00, 0x00, 0x00


//--------------------- .nv.info._Z25calculoButterflyBlocoCudaPfP14strDadosThread --------------------------
	.section	.nv.info._Z25calculoButterflyBlocoCudaPfP14strDadosThread,"",@"SHT_CUDA_INFO"
	.sectionflags	@""
	.align	4


	//----- nvinfo : EIATTR_CUDA_API_VERSION
	.align		4
        /*0000*/ 	.byte	0x04, 0x37
        /*0002*/ 	.short	(.L_9 - .L_8)
.L_8:
        /*0004*/ 	.word	0x00000082


	//----- nvinfo : EIATTR_KPARAM_INFO
	.align		4
.L_9:
        /*0008*/ 	.byte	0x04, 0x17
        /*000a*/ 	.short	(.L_11 - .L_10)
.L_10:
        /*000c*/ 	.word	0x00000000
        /*0010*/ 	.short	0x0001
        /*0012*/ 	.short	0x0008
        /*0014*/ 	.byte	0x00, 0xf5, 0x21, 0x00


	//----- nvinfo : EIATTR_KPARAM_INFO
	.align		4
.L_11:
        /*0018*/ 	.byte	0x04, 0x17
        /*001a*/ 	.short	(.L_13 - .L_12)
.L_12:
        /*001c*/ 	.word	0x00000000
        /*0020*/ 	.short	0x0000
        /*0022*/ 	.short	0x0000
        /*0024*/ 	.byte	0x00, 0xf5, 0x21, 0x00


	//----- nvinfo : EIATTR_SPARSE_MMA_MASK
	.align		4
.L_13:
        /*0028*/ 	.byte	0x03, 0x50
        /*002a*/ 	.short	0x0000


	//----- nvinfo : EIATTR_MAXREG_COUNT
	.align		4
        /*002c*/ 	.byte	0x03, 0x1b
        /*002e*/ 	.short	0x00ff


	//----- nvinfo : EIATTR_MERCURY_ISA_VERSION
	.align		4
        /*0030*/ 	.byte	0x03, 0x5f
        /*0032*/ 	.short	0x0101


	//----- nvinfo : EIATTR_VRC_CTA_INIT_COUNT
	.align		4
        /*0034*/ 	.byte	0x02, 0x4a
	.zero		1
	.zero		1


	//----- nvinfo : EIATTR_EXIT_INSTR_OFFSETS
	.align		4
        /*0038*/ 	.byte	0x04, 0x1c
        /*003a*/ 	.short	(.L_15 - .L_14)


	//   ....[0]....
.L_14:
        /*003c*/ 	.word	0x000002c0


	//   ....[1]....
        /*0040*/ 	.word	0x00000aa0


	//   ....[2]....
        /*0044*/ 	.word	0x00000e40


	//   ....[3]....
        /*0048*/ 	.word	0x00000fe0


	//----- nvinfo : EIATTR_CRS_STACK_SIZE
	.align		4
.L_15:
        /*004c*/ 	.byte	0x04, 0x1e
        /*004e*/ 	.short	(.L_17 - .L_16)
.L_16:
        /*0050*/ 	.word	0x00000000


	//----- nvinfo : EIATTR_CBANK_PARAM_SIZE
	.align		4
.L_17:
        /*0054*/ 	.byte	0x03, 0x19
        /*0056*/ 	.short	0x0010


	//----- nvinfo : EIATTR_PARAM_CBANK
	.align		4
        /*0058*/ 	.byte	0x04, 0x0a
        /*005a*/ 	.short	(.L_19 - .L_18)
	.align		4
.L_18:
        /*005c*/ 	.word	index@(.nv.constant0._Z25calculoButterflyBlocoCudaPfP14strDadosThread)
        /*0060*/ 	.short	0x0380
        /*0062*/ 	.short	0x0010


	//----- nvinfo : EIATTR_SW_WAR
	.align		4
.L_19:
        /*0064*/ 	.byte	0x04, 0x36
        /*0066*/ 	.short	(.L_21 - .L_20)
.L_20:
        /*0068*/ 	.word	0x00000008
.L_21:


//--------------------- .nv.callgraph             --------------------------
	.section	.nv.callgraph,"",@"SHT_CUDA_CALLGRAPH"
	.align	4
	.sectionentsize	8
	.align		4
        /*0000*/ 	.word	0x00000000
	.align		4
        /*0004*/ 	.word	0xffffffff
	.align		4
        /*0008*/ 	.word	0x00000000
	.align		4
        /*000c*/ 	.word	0xfffffffe
	.align		4
        /*0010*/ 	.word	0x00000000
	.align		4
        /*0014*/ 	.word	0xfffffffd
	.align		4
        /*0018*/ 	.word	0x00000000
	.align		4
        /*001c*/ 	.word	0xfffffffc


//--------------------- .text._Z25calculoButterflyBlocoCudaPfP14strDadosThread --------------------------
	.section	.text._Z25calculoButterflyBlocoCudaPfP14strDadosThread,"ax",@progbits
	.align	128
        .global         _Z25calculoButterflyBlocoCudaPfP14strDadosThread
        .type           _Z25calculoButterflyBlocoCudaPfP14strDadosThread,@function
        .size           _Z25calculoButterflyBlocoCudaPfP14strDadosThread,(.L_x_6 - _Z25calculoButterflyBlocoCudaPfP14strDadosThread)
        .other          _Z25calculoButterflyBlocoCudaPfP14strDadosThread,@"STO_CUDA_ENTRY STV_DEFAULT"
_Z25calculoButterflyBlocoCudaPfP14strDadosThread:
.text._Z25calculoButterflyBlocoCudaPfP14strDadosThread:
[----:B------:R-:W-:Y:S08]  /*0000*/  LDC R1, c[0x0][0x37c] ;  /* 0x0000df00ff017b82 */ /* 0x000ff00000000800 */
[----:B------:R-:W0:Y:S01]  /*0010*/  LDC.64 R6, c[0x0][0x388] ;  /* 0x0000e200ff067b82 */ /* 0x000e220000000a00 */
[----:B------:R-:W0:Y:S02]  /*0020*/  LDCU.64 UR4, c[0x0][0x358] ;  /* 0x00006b00ff0477ac */ /* 0x000e240008000a00 */
[----:B0-----:R-:W2:Y:S04]  /*0030*/  LDG.E.64 R4, desc[UR4][R6.64] ;  /* 0x0000000406047981 */ /* 0x001ea8000c1e1b00 */
[----:B------:R-:W3:Y:S01]  /*0040*/  LDG.E R2, desc[UR4][R6.64+0x8] ;  /* 0x0000080406027981 */ /* 0x000ee2000c1e1900 */
[----:B--2---:R-:W-:-:S02]  /*0050*/  IADD3 R0, P0, PT, R4, -0x1, RZ ;  /* 0xffffffff04007810 */ /* 0x004fc40007f1e0ff */
[----:B---3--:R-:W-:Y:S02]  /*0060*/  SHF.R.S32.HI R3, RZ, 0x1f, R2 ;  /* 0x0000001fff037819 */ /* 0x008fe40000011402 */
[----:B------:R-:W-:-:S04]  /*0070*/  IADD3.X R4, PT, PT, R5, -0x1, RZ, P0, !PT ;  /* 0xffffffff05047810 */ /* 0x000fc800007fe4ff */
[----:B------:R-:W-:-:S04]  /*0080*/  LOP3.LUT R5, R4, R3, RZ, 0xfc, !PT ;  /* 0x0000000304057212 */ /* 0x000fc800078efcff */
[----:B------:R-:W-:-:S13]  /*0090*/  ISETP.NE.U32.AND P0, PT, R5, RZ, PT ;  /* 0x000000ff0500720c */ /* 0x000fda0003f05070 */
[----:B------:R-:W-:Y:S05]  /*00a0*/  @P0 BRA `(.L_x_0) ;  /* 0x0000000000500947 */ /* 0x000fea0003800000 */
[----:B------:R-:W0:Y:S01]  /*00b0*/  I2F.U32.RP R3, R2 ;  /* 0x0000000200037306 */ /* 0x000e220000209000 */
[----:B------:R-:W-:Y:S01]  /*00c0*/  IMAD.MOV R7, RZ, RZ, -R2 ;  /* 0x000000ffff077224 */ /* 0x000fe200078e0a02 */
[----:B------:R-:W-:-:S06]  /*00d0*/  ISETP.NE.U32.AND P2, PT, R2, RZ, PT ;  /* 0x000000ff0200720c */ /* 0x000fcc0003f45070 */
[----:B0-----:R-:W0:Y:S02]  /*00e0*/  MUFU.RCP R3, R3 ;  /* 0x0000000300037308 */ /* 0x001e240000001000 */
[----:B0-----:R-:W-:-:S06]  /*00f0*/  VIADD R4, R3, 0xffffffe ;  /* 0x0ffffffe03047836 */ /* 0x001fcc0000000000 */
[----:B------:R0:W1:Y:S02]  /*0100*/  F2I.FTZ.U32.TRUNC.NTZ R5, R4 ;  /* 0x0000000400057305 */ /* 0x000064000021f000 */
[----:B0-----:R-:W-:Y:S02]  /*0110*/  HFMA2 R4, -RZ, RZ, 0, 0 ;  /* 0x00000000ff047431 */ /* 0x001fe400000001ff */
[----:B-1----:R-:W-:-:S04]  /*0120*/  IMAD R7, R7, R5, RZ ;  /* 0x0000000507077224 */ /* 0x002fc800078e02ff */
[----:B------:R-:W-:-:S04]  /*0130*/  IMAD.HI.U32 R5, R5, R7, R4 ;  /* 0x0000000705057227 */ /* 0x000fc800078e0004 */
[----:B------:R-:W-:Y:S02]  /*0140*/  IMAD.MOV.U32 R7, RZ, RZ, RZ ;  /* 0x000000ffff077224 */ /* 0x000fe400078e00ff */
[----:B------:R-:W-:-:S04]  /*0150*/  IMAD.HI.U32 R6, R5, R0, RZ ;  /* 0x0000000005067227 */ /* 0x000fc800078e00ff */
[----:B------:R-:W-:-:S04]  /*0160*/  IMAD.MOV R5, RZ, RZ, -R6 ;  /* 0x000000ffff057224 */ /* 0x000fc800078e0a06 */
[----:B------:R-:W-:-:S05]  /*0170*/  IMAD R5, R2, R5, R0 ;  /* 0x0000000502057224 */ /* 0x000fca00078e0200 */
[----:B------:R-:W-:-:S13]  /*0180*/  ISETP.GE.U32.AND P0, PT, R5, R2, PT ;  /* 0x000000020500720c */ /* 0x000fda0003f06070 */
[----:B------:R-:W-:Y:S01]  /*0190*/  @P0 IADD3 R5, PT, PT, -R2, R5, RZ ;  /* 0x0000000502050210 */ /* 0x000fe20007ffe1ff */
[----:B------:R-:W-:-:S03]  /*01a0*/  @P0 VIADD R6, R6, 0x1 ;  /* 0x0000000106060836 */ /* 0x000fc60000000000 */
[----:B------:R-:W-:-:S13]  /*01b0*/  ISETP.GE.U32.AND P1, PT, R5, R2, PT ;  /* 0x000000020500720c */ /* 0x000fda0003f26070 */
[----:B------:R-:W-:Y:S02]  /*01c0*/  @P1 IADD3 R6, PT, PT, R6, 0x1, RZ ;  /* 0x0000000106061810 */ /* 0x000fe40007ffe0ff */
[----:B------:R-:W-:Y:S01]  /*01d0*/  @!P2 LOP3.LUT R6, RZ, R2, RZ, 0x33, !PT ;  /* 0x00000002ff06a212 */ /* 0x000fe200078e33ff */
[----:B------:R-:W-:Y:S06]  /*01e0*/  BRA `(.L_x_1) ;  /* 0x0000000000107947 */ /* 0x000fec0003800000 */
.L_x_0:
[----:B------:R-:W-:-:S07]  /*01f0*/  MOV R6, 0x210 ;  /* 0x0000021000067802 */ /* 0x000fce0000000f00 */
[----:B------:R-:W-:Y:S05]  /*0200*/  CALL.REL.NOINC `($__internal_0_$__cuda_sm20_div_u64) ;  /* 0x0000000c00787944 */ /* 0x000fea0003c00000 */
[----:B------:R-:W-:Y:S01]  /*0210*/  MOV R6, R0 ;  /* 0x0000000000067202 */ /* 0x000fe20000000f00 */
[----:B------:R-:W-:-:S07]  /*0220*/  IMAD.MOV.U32 R7, RZ, RZ, R3 ;  /* 0x000000ffff077224 */ /* 0x000fce00078e0003 */
.L_x_1:
[----:B------:R-:W0:Y:S02]  /*0230*/  LDC.64 R8, c[0x0][0x388] ;  /* 0x0000e200ff087b82 */ /* 0x000e240000000a00 */
[----:B0-----:R-:W2:Y:S04]  /*0240*/  LDG.E.64 R10, desc[UR4][R8.64+0x30] ;  /* 0x00003004080a7981 */ /* 0x001ea8000c1e1b00 */
[----:B------:R0:W5:Y:S01]  /*0250*/  LDG.E.64 R4, desc[UR4][R8.64+0x10] ;  /* 0x0000100408047981 */ /* 0x000162000c1e1b00 */
[----:B------:R-:W1:Y:S01]  /*0260*/  LDCU UR6, c[0x0][0x360] ;  /* 0x00006c00ff0677ac */ /* 0x000e620008000800 */
[----:B------:R-:W1:Y:S01]  /*0270*/  S2R R15, SR_TID.X ;  /* 0x00000000000f7919 */ /* 0x000e620000002100 */
[----:B------:R-:W1:Y:S02]  /*0280*/  S2R R0, SR_CTAID.X ;  /* 0x0000000000007919 */ /* 0x000e640000002500 */
[----:B-1----:R-:W-:Y:S01]  /*0290*/  IMAD R15, R0, UR6, R15 ;  /* 0x00000006000f7c24 */ /* 0x002fe2000f8e020f */
[----:B--2---:R-:W-:-:S04]  /*02a0*/  ISETP.NE.U32.AND P0, PT, R10, RZ, PT ;  /* 0x000000ff0a00720c */ /* 0x004fc80003f05070 */
[----:B------:R-:W-:-:S13]  /*02b0*/  ISETP.NE.AND.EX P0, PT, R11, RZ, PT, P0 ;  /* 0x000000ff0b00720c */ /* 0x000fda0003f05300 */
[----:B0-----:R-:W-:Y:S05]  /*02c0*/  @!P0 EXIT ;  /* 0x000000000000894d */ /* 0x001fea0003800000 */
[----:B------:R-:W-:Y:S01]  /*02d0*/  IADD3 R10, P0, PT, R10, 0x1, RZ ;  /* 0x000000010a0a7810 */ /* 0x000fe20007f1e0ff */
[----:B------:R-:W-:Y:S01]  /*02e0*/  IMAD R7, R7, R15, RZ ;  /* 0x0000000f07077224 */ /* 0x000fe200078e02ff */
[----:B------:R0:W5:Y:S02]  /*02f0*/  LDG.E.64 R2, desc[UR4][R8.64+0x18] ;  /* 0x0000180408027981 */ /* 0x000164000c1e1b00 */
[----:B------:R-:W-:Y:S02]  /*0300*/  IADD3.X R16, PT, PT, RZ, R11, RZ, P0, !PT ;  /* 0x0000000bff107210 */ /* 0x000fe400007fe4ff */
[----:B------:R-:W-:Y:S01]  /*0310*/  SHF.R.S32.HI R11, RZ, 0x1f, R15 ;  /* 0x0000001fff0b7819 */ /* 0x000fe2000001140f */
[-C--:B-----5:R-:W-:Y:S01]  /*0320*/  IMAD.WIDE.U32 R14, R15, R6.reuse, R4 ;  /* 0x000000060f0e7225 */ /* 0x0a0fe200078e0004 */
[----:B------:R-:W-:Y:S01]  /*0330*/  ISETP.GT.U32.AND P0, PT, R10, 0x2, PT ;  /* 0x000000020a00780c */ /* 0x000fe20003f04070 */
[----:B------:R0:W5:Y:S02]  /*0340*/  LDG.E.64 R4, desc[UR4][R8.64+0x20] ;  /* 0x0000200408047981 */ /* 0x000164000c1e1b00 */
[----:B------:R-:W-:Y:S01]  /*0350*/  IMAD R7, R11, R6, R7 ;  /* 0x000000060b077224 */ /* 0x000fe200078e0207 */
[----:B------:R-:W-:-:S03]  /*0360*/  ISETP.GT.U32.AND.EX P0, PT, R16, RZ, PT, P0 ;  /* 0x000000ff1000720c */ /* 0x000fc60003f04100 */
[----:B------:R-:W-:Y:S01]  /*0370*/  IMAD.IADD R15, R15, 0x1, R7 ;  /* 0x000000010f0f7824 */ /* 0x000fe200078e0207 */
[----:B------:R-:W-:Y:S01]  /*0380*/  SEL R10, R10, 0x2, P0 ;  /* 0x000000020a0a7807 */ /* 0x000fe20000000000 */
[----:B------:R0:W5:Y:S01]  /*0390*/  LDG.E.64 R6, desc[UR4][R8.64+0x28] ;  /* 0x0000280408067981 */ /* 0x000162000c1e1b00 */
[----:B------:R-:W-:Y:S02]  /*03a0*/  SEL R16, R16, RZ, P0 ;  /* 0x000000ff10107207 */ /* 0x000fe40000000000 */
[C---:B------:R-:W-:Y:S02]  /*03b0*/  IADD3 R0, P2, PT, R10.reuse, -0x1, RZ ;  /* 0xffffffff0a007810 */ /* 0x040fe40007f5e0ff */
[----:B------:R-:W-:Y:S02]  /*03c0*/  IADD3 R10, P1, PT, R10, -0x2, RZ ;  /* 0xfffffffe0a0a7810 */ /* 0x000fe40007f3e0ff */
[----:B------:R-:W-:Y:S02]  /*03d0*/  LOP3.LUT R12, R0, 0x3, RZ, 0xc0, !PT ;  /* 0x00000003000c7812 */ /* 0x000fe400078ec0ff */
[----:B------:R-:W-:-:S02]  /*03e0*/  ISETP.GE.U32.AND P0, PT, R10, 0x3, PT ;  /* 0x000000030a00780c */ /* 0x000fc40003f06070 */
[----:B------:R-:W-:Y:S02]  /*03f0*/  IADD3.X R10, PT, PT, R16, -0x1, RZ, P1, !PT ;  /* 0xffffffff100a7810 */ /* 0x000fe40000ffe4ff */
[----:B------:R-:W-:Y:S02]  /*0400*/  ISETP.NE.U32.AND P1, PT, R12, RZ, PT ;  /* 0x000000ff0c00720c */ /* 0x000fe40003f25070 */
[----:B------:R-:W-:Y:S02]  /*0410*/  ISETP.GE.U32.AND.EX P0, PT, R10, RZ, PT, P0 ;  /* 0x000000ff0a00720c */ /* 0x000fe40003f06100 */
[----:B------:R-:W-:Y:S02]  /*0420*/  ISETP.NE.AND.EX P1, PT, RZ, RZ, PT, P1 ;  /* 0x000000ffff00720c */ /* 0x000fe40003f25310 */
[----:B------:R-:W-:-:S09]  /*0430*/  IADD3.X R16, PT, PT, R16, -0x1, RZ, P2, !PT ;  /* 0xffffffff10107810 */ /* 0x000fd200017fe4ff */
[----:B0-----:R-:W-:Y:S05]  /*0440*/  @!P0 BRA `(.L_x_2) ;  /* 0x0000000400948947 */ /* 0x001fea0003800000 */
[----:B------:R-:W-:Y:S01]  /*0450*/  LOP3.LUT R18, R0, 0xfffffffc, RZ, 0xc0, !PT ;  /* 0xfffffffc00127812 */ /* 0x000fe200078ec0ff */
[----:B------:R-:W0:Y:S01]  /*0460*/  LDCU.64 UR6, c[0x0][0x380] ;  /* 0x00007000ff0677ac */ /* 0x000e220008000a00 */
[C---:B-----5:R-:W-:Y:S02]  /*0470*/  SHF.L.U64.HI R17, R4.reuse, 0x2, R5 ;  /* 0x0000000204117819 */ /* 0x060fe40000010205 */
[----:B------:R-:W-:-:S07]  /*0480*/  SHF.L.U32 R13, R4, 0x2, RZ ;  /* 0x00000002040d7819 */ /* 0x000fce00000006ff */
.L_x_3:
[----:B------:R-:W-:-:S05]  /*0490*/  IADD3 R8, P0, PT, R2, R14, RZ ;  /* 0x0000000e02087210 */ /* 0x000fca0007f1e0ff */
[----:B--2---:R-:W-:Y:S01]  /*04a0*/  IMAD.X R9, R3, 0x1, R15, P0 ;  /* 0x0000000103097824 */ /* 0x004fe200000e060f */
[----:B0-----:R-:W-:-:S04]  /*04b0*/  LEA R22, P0, R8, UR6, 0x2 ;  /* 0x0000000608167c11 */ /* 0x001fc8000f8010ff */
[----:B------:R-:W-:Y:S02]  /*04c0*/  LEA.HI.X R23, R8, UR7, R9, 0x2, P0 ;  /* 0x0000000708177c11 */ /* 0x000fe400080f1409 */
[----:B------:R-:W-:-:S03]  /*04d0*/  LEA R8, P0, R14, UR6, 0x2 ;  /* 0x000000060e087c11 */ /* 0x000fc6000f8010ff */
[----:B------:R-:W2:Y:S01]  /*04e0*/  LDG.E R19, desc[UR4][R22.64+0x4] ;  /* 0x0000040416137981 */ /* 0x000ea2000c1e1900 */
[----:B------:R-:W-:-:S03]  /*04f0*/  LEA.HI.X R9, R14, UR7, R15, 0x2, P0 ;  /* 0x000000070e097c11 */ /* 0x000fc600080f140f */
[----:B------:R-:W3:Y:S04]  /*0500*/  LDG.E R10, desc[UR4][R22.64] ;  /* 0x00000004160a7981 */ /* 0x000ee8000c1e1900 */
[----:B------:R-:W4:Y:S01]  /*0510*/  LDG.E R20, desc[UR4][R8.64] ;  /* 0x0000000408147981 */ /* 0x000f22000c1e1900 */
[----:B--2---:R-:W-:-:S04]  /*0520*/  FMUL R11, R7, R19 ;  /* 0x00000013070b7220 */ /* 0x004fc80000400000 */
[----:B---3--:R-:W-:-:S04]  /*0530*/  FFMA R11, R6, R10, -R11 ;  /* 0x0000000a060b7223 */ /* 0x008fc8000000080b */
[----:B----4-:R-:W-:-:S05]  /*0540*/  FADD R25, -R11, R20 ;  /* 0x000000140b197221 */ /* 0x010fca0000000100 */
[----:B------:R-:W-:Y:S04]  /*0550*/  STG.E desc[UR4][R22.64], R25 ;  /* 0x0000001916007986 */ /* 0x000fe8000c101904 */
[----:B------:R-:W2:Y:S01]  /*0560*/  LDG.E R20, desc[UR4][R8.64+0x4] ;  /* 0x0000040408147981 */ /* 0x000ea2000c1e1900 */
[----:B------:R-:W-:-:S04]  /*0570*/  FMUL R21, R7, R10 ;  /* 0x0000000a07157220 */ /* 0x000fc80000400000 */
[----:B------:R-:W-:-:S04]  /*0580*/  FFMA R21, R6, R19, R21 ;  /* 0x0000001306157223 */ /* 0x000fc80000000015 */
[----:B--2---:R-:W-:-:S05]  /*0590*/  FADD R19, -R21, R20 ;  /* 0x0000001415137221 */ /* 0x004fca0000000100 */
[----:B------:R0:W-:Y:S04]  /*05a0*/  STG.E desc[UR4][R22.64+0x4], R19 ;  /* 0x0000041316007986 */ /* 0x0001e8000c101904 */
[----:B------:R-:W2:Y:S04]  /*05b0*/  LDG.E R20, desc[UR4][R8.64] ;  /* 0x0000000408147981 */ /* 0x000ea8000c1e1900 */
[----:B------:R-:W3:Y:S01]  /*05c0*/  LDG.E R24, desc[UR4][R8.64+0x4] ;  /* 0x0000040408187981 */ /* 0x000ee2000c1e1900 */
[----:B------:R-:W-:Y:S01]  /*05d0*/  IADD3 R10, P0, PT, R13, R22, RZ ;  /* 0x000000160d0a7210 */ /* 0x000fe20007f1e0ff */
[----:B--2---:R-:W-:-:S03]  /*05e0*/  FADD R27, R11, R20 ;  /* 0x000000140b1b7221 */ /* 0x004fc60000000000 */
[----:B------:R-:W-:Y:S02]  /*05f0*/  IADD3.X R11, PT, PT, R17, R23, RZ, P0, !PT ;  /* 0x00000017110b7210 */ /* 0x000fe400007fe4ff */
[----:B------:R-:W-:Y:S01]  /*0600*/  IADD3 R20, P0, PT, R13, R8, RZ ;  /* 0x000000080d147210 */ /* 0x000fe20007f1e0ff */
[----:B---3--:R-:W-:Y:S01]  /*0610*/  FADD R29, R21, R24 ;  /* 0x00000018151d7221 */ /* 0x008fe20000000000 */
[----:B------:R-:W-:Y:S04]  /*0620*/  STG.E desc[UR4][R8.64], R27 ;  /* 0x0000001b08007986 */ /* 0x000fe8000c101904 */
[----:B------:R1:W-:Y:S01]  /*0630*/  STG.E desc[UR4][R8.64+0x4], R29 ;  /* 0x0000041d08007986 */ /* 0x0003e2000c101904 */
[----:B------:R-:W-:-:S03]  /*0640*/  IMAD.X R21, R17, 0x1, R9, P0 ;  /* 0x0000000111157824 */ /* 0x000fc600000e0609 */
[----:B------:R-:W2:Y:S04]  /*0650*/  LDG.E R24, desc[UR4][R10.64+0x4] ;  /* 0x000004040a187981 */ /* 0x000ea8000c1e1900 */
[----:B0-----:R-:W3:Y:S04]  /*0660*/  LDG.E R22, desc[UR4][R10.64] ;  /* 0x000000040a167981 */ /* 0x001ee8000c1e1900 */
[----:B------:R-:W4:Y:S01]  /*0670*/  LDG.E R26, desc[UR4][R20.64] ;  /* 0x00000004141a7981 */ /* 0x000f22000c1e1900 */
[----:B--2---:R-:W-:-:S04]  /*0680*/  FMUL R19, R7, R24 ;  /* 0x0000001807137220 */ /* 0x004fc80000400000 */
[----:B---3--:R-:W-:-:S04]  /*0690*/  FFMA R19, R6, R22, -R19 ;  /* 0x0000001606137223 */ /* 0x008fc80000000813 */
[----:B----4-:R-:W-:-:S05]  /*06a0*/  FADD R23, -R19, R26 ;  /* 0x0000001a13177221 */ /* 0x010fca0000000100 */
[----:B------:R0:W-:Y:S04]  /*06b0*/  STG.E desc[UR4][R10.64], R23 ;  /* 0x000000170a007986 */ /* 0x0001e8000c101904 */
[----:B------:R-:W2:Y:S01]  /*06c0*/  LDG.E R26, desc[UR4][R20.64+0x4] ;  /* 0x00000404141a7981 */ /* 0x000ea2000c1e1900 */
[----:B-1----:R-:W-:-:S04]  /*06d0*/  FMUL R9, R7, R22 ;  /* 0x0000001607097220 */ /* 0x002fc80000400000 */
[----:B------:R-:W-:-:S04]  /*06e0*/  FFMA R9, R6, R24, R9 ;  /* 0x0000001806097223 */ /* 0x000fc80000000009 */
[----:B--2---:R-:W-:-:S05]  /*06f0*/  FADD R25, -R9, R26 ;  /* 0x0000001a09197221 */ /* 0x004fca0000000100 */
[----:B------:R1:W-:Y:S04]  /*0700*/  STG.E desc[UR4][R10.64+0x4], R25 ;  /* 0x000004190a007986 */ /* 0x0003e8000c101904 */
[----:B------:R-:W2:Y:S04]  /*0710*/  LDG.E R22, desc[UR4][R20.64] ;  /* 0x0000000414167981 */ /* 0x000ea8000c1e1900 */
[----:B------:R-:W3:Y:S01]  /*0720*/  LDG.E R24, desc[UR4][R20.64+0x4] ;  /* 0x0000040414187981 */ /* 0x000ee2000c1e1900 */
[----:B------:R-:W-:Y:S01]  /*0730*/  IADD3 R8, P0, PT, R13, R10, RZ ;  /* 0x0000000a0d087210 */ /* 0x000fe20007f1e0ff */
[----:B--2---:R-:W-:Y:S01]  /*0740*/  FADD R19, R19, R22 ;  /* 0x0000001613137221 */ /* 0x004fe20000000000 */
[----:B---3--:R-:W-:-:S02]  /*0750*/  FADD R27, R9, R24 ;  /* 0x00000018091b7221 */ /* 0x008fc40000000000 */
[----:B------:R-:W-:Y:S02]  /*0760*/  IADD3.X R9, PT, PT, R17, R11, RZ, P0, !PT ;  /* 0x0000000b11097210 */ /* 0x000fe400007fe4ff */
[----:B------:R2:W-:Y:S01]  /*0770*/  STG.E desc[UR4][R20.64], R19 ;  /* 0x0000001314007986 */ /* 0x0005e2000c101904 */
[----:B------:R-:W-:-:S03]  /*0780*/  IADD3 R22, P0, PT, R13, R20, RZ ;  /* 0x000000140d167210 */ /* 0x000fc60007f1e0ff */
[----:B------:R3:W-:Y:S04]  /*0790*/  STG.E desc[UR4][R20.64+0x4], R27 ;  /* 0x0000041b14007986 */ /* 0x0007e8000c101904 */
[----:B------:R-:W4:Y:S01]  /*07a0*/  LDG.E R24, desc[UR4][R8.64+0x4] ;  /* 0x0000040408187981 */ /* 0x000f22000c1e1900 */
[----:B0-----:R-:W-:-:S03]  /*07b0*/  IMAD.X R23, R17, 0x1, R21, P0 ;  /* 0x0000000111177824 */ /* 0x001fc600000e0615 */
[----:B-1----:R-:W5:Y:S04]  /*07c0*/  LDG.E R10, desc[UR4][R8.64] ;  /* 0x00000004080a7981 */ /* 0x002f68000c1e1900 */
[----:B------:R-:W2:Y:S01]  /*07d0*/  LDG.E R26, desc[UR4][R22.64] ;  /* 0x00000004161a7981 */ /* 0x000ea2000c1e1900 */
[----:B----4-:R-:W-:-:S04]  /*07e0*/  FMUL R11, R7, R24 ;  /* 0x00000018070b7220 */ /* 0x010fc80000400000 */
[----:B-----5:R-:W-:-:S04]  /*07f0*/  FFMA R11, R6, R10, -R11 ;  /* 0x0000000a060b7223 */ /* 0x020fc8000000080b */
[----:B--2---:R-:W-:-:S05]  /*0800*/  FADD R25, -R11, R26 ;  /* 0x0000001a0b197221 */ /* 0x004fca0000000100 */
[----:B------:R-:W-:Y:S04]  /*0810*/  STG.E desc[UR4][R8.64], R25 ;  /* 0x0000001908007986 */ /* 0x000fe8000c101904 */
[----:B------:R-:W3:Y:S01]  /*0820*/  LDG.E R26, desc[UR4][R22.64+0x4] ;  /* 0x00000404161a7981 */ /* 0x000ee2000c1e1900 */
[----:B------:R-:W-:-:S04]  /*0830*/  FMUL R19, R7, R10 ;  /* 0x0000000a07137220 */ /* 0x000fc80000400000 */
[----:B------:R-:W-:-:S04]  /*0840*/  FFMA R19, R6, R24, R19 ;  /* 0x0000001806137223 */ /* 0x000fc80000000013 */
[----:B---3--:R-:W-:-:S05]  /*0850*/  FADD R27, -R19, R26 ;  /* 0x0000001a131b7221 */ /* 0x008fca0000000100 */
        /* <DEDUP_REMOVED lines=18> */
[----:B------:R-:W3:Y:S01]  /*0980*/  LDG.E R26, desc[UR4][R20.64+0x4] ;  /* 0x00000404141a7981 */ /* 0x000ee2000c1e1900 */
[----:B-1----:R-:W-:-:S04]  /*0990*/  FMUL R19, R7, R8 ;  /* 0x0000000807137220 */ /* 0x002fc80000400000 */
[----:B------:R-:W-:-:S04]  /*09a0*/  FFMA R19, R6, R24, R19 ;  /* 0x0000001806137223 */ /* 0x000fc80000000013 */
[----:B---3--:R-:W-:-:S05]  /*09b0*/  FADD R23, -R19, R26 ;  /* 0x0000001a13177221 */ /* 0x008fca0000000100 */
[----:B------:R2:W-:Y:S04]  /*09c0*/  STG.E desc[UR4][R10.64+0x4], R23 ;  /* 0x000004170a007986 */ /* 0x0005e8000c101904 */
[----:B------:R-:W3:Y:S04]  /*09d0*/  LDG.E R8, desc[UR4][R20.64] ;  /* 0x0000000414087981 */ /* 0x000ee8000c1e1900 */
[----:B------:R-:W4:Y:S01]  /*09e0*/  LDG.E R22, desc[UR4][R20.64+0x4] ;  /* 0x0000040414167981 */ /* 0x000f22000c1e1900 */
[----:B------:R-:W-:Y:S02]  /*09f0*/  IADD3 R18, P0, PT, R18, -0x4, RZ ;  /* 0xfffffffc12127810 */ /* 0x000fe40007f1e0ff */
[----:B------:R-:W-:-:S02]  /*0a00*/  IADD3 R14, P2, PT, R14, R13, RZ ;  /* 0x0000000d0e0e7210 */ /* 0x000fc40007f5e0ff */
[----:B------:R-:W-:Y:S02]  /*0a10*/  IADD3.X R16, PT, PT, R16, -0x1, RZ, P0, !PT ;  /* 0xffffffff10107810 */ /* 0x000fe400007fe4ff */
[----:B------:R-:W-:Y:S02]  /*0a20*/  ISETP.NE.U32.AND P0, PT, R18, RZ, PT ;  /* 0x000000ff1200720c */ /* 0x000fe40003f05070 */
[----:B------:R-:W-:Y:S02]  /*0a30*/  IADD3.X R15, PT, PT, R15, R17, RZ, P2, !PT ;  /* 0x000000110f0f7210 */ /* 0x000fe400017fe4ff */
[----:B------:R-:W-:Y:S01]  /*0a40*/  ISETP.NE.AND.EX P0, PT, R16, RZ, PT, P0 ;  /* 0x000000ff1000720c */ /* 0x000fe20003f05300 */
[----:B---3--:R-:W-:Y:S01]  /*0a50*/  FADD R9, R9, R8 ;  /* 0x0000000809097221 */ /* 0x008fe20000000000 */
[----:B----4-:R-:W-:-:S04]  /*0a60*/  FADD R19, R19, R22 ;  /* 0x0000001613137221 */ /* 0x010fc80000000000 */
[----:B------:R2:W-:Y:S04]  /*0a70*/  STG.E desc[UR4][R20.64], R9 ;  /* 0x0000000914007986 */ /* 0x0005e8000c101904 */
[----:B------:R2:W-:Y:S03]  /*0a80*/  STG.E desc[UR4][R20.64+0x4], R19 ;  /* 0x0000041314007986 */ /* 0x0005e6000c101904 */
[----:B------:R-:W-:Y:S05]  /*0a90*/  @P0 BRA `(.L_x_3) ;  /* 0xfffffff8007c0947 */ /* 0x000fea000383ffff */
.L_x_2:
[----:B------:R-:W-:Y:S05]  /*0aa0*/  @!P1 EXIT ;  /* 0x000000000000994d */ /* 0x000fea0003800000 */
[----:B------:R-:W-:Y:S02]  /*0ab0*/  ISETP.NE.U32.AND P1, PT, R12, 0x1, PT ;  /* 0x000000010c00780c */ /* 0x000fe40003f25070 */
[----:B------:R-:W-:Y:S02]  /*0ac0*/  LOP3.LUT R0, R0, 0x1, RZ, 0xc0, !PT ;  /* 0x0000000100007812 */ /* 0x000fe400078ec0ff */
[----:B------:R-:W-:Y:S02]  /*0ad0*/  ISETP.NE.AND.EX P1, PT, RZ, RZ, PT, P1 ;  /* 0x000000ffff00720c */ /* 0x000fe40003f25310 */
[----:B------:R-:W-:-:S04]  /*0ae0*/  ISETP.NE.U32.AND P0, PT, R0, 0x1, PT ;  /* 0x000000010000780c */ /* 0x000fc80003f05070 */
[----:B------:R-:W-:-:S07]  /*0af0*/  ISETP.NE.U32.AND.EX P0, PT, RZ, RZ, PT, P0 ;  /* 0x000000ffff00720c */ /* 0x000fce0003f05100 */
[----:B------:R-:W-:Y:S06]  /*0b00*/  @!P1 BRA `(.L_x_4) ;  /* 0x0000000000cc9947 */ /* 0x000fec0003800000 */
[----:B------:R-:W0:Y:S01]  /*0b10*/  LDCU.64 UR6, c[0x0][0x380] ;  /* 0x00007000ff0677ac */ /* 0x000e220008000a00 */
        /* <DEDUP_REMOVED lines=9> */
[----:B--2--5:R-:W-:-:S04]  /*0bb0*/  FMUL R13, R7, R12 ;  /* 0x0000000c070d7220 */ /* 0x024fc80000400000 */
[----:B---3--:R-:W-:-:S04]  /*0bc0*/  FFMA R13, R6, R0, -R13 ;  /* 0x00000000060d7223 */ /* 0x008fc8000000080d */
[----:B----4-:R-:W-:-:S05]  /*0bd0*/  FADD R19, -R13, R16 ;  /* 0x000000100d137221 */ /* 0x010fca0000000100 */
[----:B------:R0:W-:Y:S04]  /*0be0*/  STG.E desc[UR4][R10.64], R19 ;  /* 0x000000130a007986 */ /* 0x0001e8000c101904 */
[----:B------:R-:W2:Y:S01]  /*0bf0*/  LDG.E R16, desc[UR4][R8.64+0x4] ;  /* 0x0000040408107981 */ /* 0x000ea2000c1e1900 */
[----:B------:R-:W-:-:S04]  /*0c00*/  FMUL R17, R7, R0 ;  /* 0x0000000007117220 */ /* 0x000fc80000400000 */
[----:B------:R-:W-:-:S04]  /*0c10*/  FFMA R17, R6, R12, R17 ;  /* 0x0000000c06117223 */ /* 0x000fc80000000011 */
[----:B--2---:R-:W-:-:S05]  /*0c20*/  FADD R21, -R17, R16 ;  /* 0x0000001011157221 */ /* 0x004fca0000000100 */
[----:B------:R1:W-:Y:S04]  /*0c30*/  STG.E desc[UR4][R10.64+0x4], R21 ;  /* 0x000004150a007986 */ /* 0x0003e8000c101904 */
[----:B------:R-:W0:Y:S04]  /*0c40*/  LDG.E R0, desc[UR4][R8.64] ;  /* 0x0000000408007981 */ /* 0x000e28000c1e1900 */
[----:B------:R-:W2:Y:S01]  /*0c50*/  LDG.E R16, desc[UR4][R8.64+0x4] ;  /* 0x0000040408107981 */ /* 0x000ea2000c1e1900 */
[C---:B------:R-:W-:Y:S02]  /*0c60*/  SHF.L.U32 R27, R4.reuse, 0x2, RZ ;  /* 0x00000002041b7819 */ /* 0x040fe400000006ff */
[----:B------:R-:W-:-:S02]  /*0c70*/  SHF.L.U64.HI R25, R4, 0x2, R5 ;  /* 0x0000000204197819 */ /* 0x000fc40000010205 */
[----:B------:R-:W-:Y:S01]  /*0c80*/  IADD3 R12, P1, PT, R27, R10, RZ ;  /* 0x0000000a1b0c7210 */ /* 0x000fe20007f3e0ff */
[----:B0-----:R-:W-:-:S04]  /*0c90*/  FADD R19, R13, R0 ;  /* 0x000000000d137221 */ /* 0x001fc80000000000 */
[----:B------:R-:W-:Y:S02]  /*0ca0*/  IMAD.X R13, R25, 0x1, R11, P1 ;  /* 0x00000001190d7824 */ /* 0x000fe400008e060b */
[----:B--2---:R-:W-:Y:S01]  /*0cb0*/  FADD R23, R17, R16 ;  /* 0x0000001011177221 */ /* 0x004fe20000000000 */
[----:B------:R-:W-:Y:S01]  /*0cc0*/  IADD3 R16, P1, PT, R27, R8, RZ ;  /* 0x000000081b107210 */ /* 0x000fe20007f3e0ff */
[----:B------:R0:W-:Y:S04]  /*0cd0*/  STG.E desc[UR4][R8.64], R19 ;  /* 0x0000001308007986 */ /* 0x0001e8000c101904 */
[----:B------:R2:W-:Y:S01]  /*0ce0*/  STG.E desc[UR4][R8.64+0x4], R23 ;  /* 0x0000041708007986 */ /* 0x0005e2000c101904 */
[----:B------:R-:W-:-:S03]  /*0cf0*/  IADD3.X R17, PT, PT, R25, R9, RZ, P1, !PT ;  /* 0x0000000919117210 */ /* 0x000fc60000ffe4ff */
[----:B-1----:R-:W3:Y:S04]  /*0d00*/  LDG.E R10, desc[UR4][R12.64+0x4] ;  /* 0x000004040c0a7981 */ /* 0x002ee8000c1e1900 */
[----:B------:R-:W4:Y:S04]  /*0d10*/  LDG.E R0, desc[UR4][R12.64] ;  /* 0x000000040c007981 */ /* 0x000f28000c1e1900 */
[----:B------:R-:W2:Y:S01]  /*0d20*/  LDG.E R18, desc[UR4][R16.64] ;  /* 0x0000000410127981 */ /* 0x000ea2000c1e1900 */
[----:B---3--:R-:W-:-:S04]  /*0d30*/  FMUL R11, R7, R10 ;  /* 0x0000000a070b7220 */ /* 0x008fc80000400000 */
[----:B----4-:R-:W-:-:S04]  /*0d40*/  FFMA R11, R6, R0, -R11 ;  /* 0x00000000060b7223 */ /* 0x010fc8000000080b */
[----:B--2---:R-:W-:-:S05]  /*0d50*/  FADD R21, -R11, R18 ;  /* 0x000000120b157221 */ /* 0x004fca0000000100 */
[----:B------:R1:W-:Y:S04]  /*0d60*/  STG.E desc[UR4][R12.64], R21 ;  /* 0x000000150c007986 */ /* 0x0003e8000c101904 */
[----:B------:R-:W2:Y:S01]  /*0d70*/  LDG.E R18, desc[UR4][R16.64+0x4] ;  /* 0x0000040410127981 */ /* 0x000ea2000c1e1900 */
[----:B0-----:R-:W-:-:S04]  /*0d80*/  FMUL R19, R7, R0 ;  /* 0x0000000007137220 */ /* 0x001fc80000400000 */
[----:B------:R-:W-:-:S04]  /*0d90*/  FFMA R19, R6, R10, R19 ;  /* 0x0000000a06137223 */ /* 0x000fc80000000013 */
[----:B--2---:R-:W-:-:S05]  /*0da0*/  FADD R9, -R19, R18 ;  /* 0x0000001213097221 */ /* 0x004fca0000000100 */
[----:B------:R1:W-:Y:S04]  /*0db0*/  STG.E desc[UR4][R12.64+0x4], R9 ;  /* 0x000004090c007986 */ /* 0x0003e8000c101904 */
[----:B------:R-:W2:Y:S04]  /*0dc0*/  LDG.E R0, desc[UR4][R16.64] ;  /* 0x0000000410007981 */ /* 0x000ea8000c1e1900 */
[----:B------:R-:W3:Y:S01]  /*0dd0*/  LDG.E R8, desc[UR4][R16.64+0x4] ;  /* 0x0000040410087981 */ /* 0x000ee2000c1e1900 */
[----:B------:R-:W-:-:S04]  /*0de0*/  LEA R14, P1, R4, R14, 0x1 ;  /* 0x0000000e040e7211 */ /* 0x000fc800078208ff */
[----:B------:R-:W-:Y:S01]  /*0df0*/  LEA.HI.X R15, R4, R15, R5, 0x1, P1 ;  /* 0x0000000f040f7211 */ /* 0x000fe200008f0c05 */
[----:B--2---:R-:W-:Y:S01]  /*0e00*/  FADD R11, R11, R0 ;  /* 0x000000000b0b7221 */ /* 0x004fe20000000000 */
[----:B---3--:R-:W-:-:S04]  /*0e10*/  FADD R19, R19, R8 ;  /* 0x0000000813137221 */ /* 0x008fc80000000000 */
[----:B------:R1:W-:Y:S04]  /*0e20*/  STG.E desc[UR4][R16.64], R11 ;  /* 0x0000000b10007986 */ /* 0x0003e8000c101904 */
[----:B------:R1:W-:Y:S02]  /*0e30*/  STG.E desc[UR4][R16.64+0x4], R19 ;  /* 0x0000041310007986 */ /* 0x0003e4000c101904 */
.L_x_4:
[----:B------:R-:W-:Y:S05]  /*0e40*/  @P0 EXIT ;  /* 0x000000000000094d */ /* 0x000fea0003800000 */
[----:B------:R-:W0:Y:S01]  /*0e50*/  LDCU.64 UR6, c[0x0][0x380] ;  /* 0x00007000ff0677ac */ /* 0x000e220008000a00 */
[----:B------:R-:W-:-:S05]  /*0e60*/  IADD3 R0, P0, PT, R2, R14, RZ ;  /* 0x0000000e02007210 */ /* 0x000fca0007f1e0ff */
[----:B------:R-:W-:Y:S01]  /*0e70*/  IMAD.X R3, R3, 0x1, R15, P0 ;  /* 0x0000000103037824 */ /* 0x000fe200000e060f */
[----:B0----5:R-:W-:-:S04]  /*0e80*/  LEA R4, P0, R0, UR6, 0x2 ;  /* 0x0000000600047c11 */ /* 0x021fc8000f8010ff */
[----:B------:R-:W-:Y:S02]  /*0e90*/  LEA.HI.X R5, R0, UR7, R3, 0x2, P0 ;  /* 0x0000000700057c11 */ /* 0x000fe400080f1403 */
[----:B------:R-:W-:-:S03]  /*0ea0*/  LEA R2, P0, R14, UR6, 0x2 ;  /* 0x000000060e027c11 */ /* 0x000fc6000f8010ff */
[----:B------:R-:W1:Y:S01]  /*0eb0*/  LDG.E R8, desc[UR4][R4.64+0x4] ;  /* 0x0000040404087981 */ /* 0x000e62000c1e1900 */
[----:B------:R-:W-:-:S03]  /*0ec0*/  LEA.HI.X R3, R14, UR7, R15, 0x2, P0 ;  /* 0x000000070e037c11 */ /* 0x000fc600080f140f */
[----:B------:R-:W3:Y:S04]  /*0ed0*/  LDG.E R0, desc[UR4][R4.64] ;  /* 0x0000000404007981 */ /* 0x000ee8000c1e1900 */
[----:B--2---:R-:W2:Y:S01]  /*0ee0*/  LDG.E R10, desc[UR4][R2.64] ;  /* 0x00000004020a7981 */ /* 0x004ea2000c1e1900 */
[----:B-1----:R-:W-:-:S04]  /*0ef0*/  FMUL R9, R7, R8 ;  /* 0x0000000807097220 */ /* 0x002fc80000400000 */
[----:B---3--:R-:W-:-:S04]  /*0f00*/  FFMA R9, R6, R0, -R9 ;  /* 0x0000000006097223 */ /* 0x008fc80000000809 */
[----:B--2---:R-:W-:-:S05]  /*0f10*/  FADD R11, -R9, R10 ;  /* 0x0000000a090b7221 */ /* 0x004fca0000000100 */
[----:B------:R-:W-:Y:S04]  /*0f20*/  STG.E desc[UR4][R4.64], R11 ;  /* 0x0000000b04007986 */ /* 0x000fe8000c101904 */
[----:B------:R-:W2:Y:S01]  /*0f30*/  LDG.E R10, desc[UR4][R2.64+0x4] ;  /* 0x00000404020a7981 */ /* 0x000ea2000c1e1900 */
[----:B------:R-:W-:-:S04]  /*0f40*/  FMUL R7, R7, R0 ;  /* 0x0000000007077220 */ /* 0x000fc80000400000 */
[----:B------:R-:W-:-:S04]  /*0f50*/  FFMA R7, R6, R8, R7 ;  /* 0x0000000806077223 */ /* 0x000fc80000000007 */
[----:B--2---:R-:W-:-:S05]  /*0f60*/  FADD R13, -R7, R10 ;  /* 0x0000000a070d7221 */ /* 0x004fca0000000100 */
[----:B------:R-:W-:Y:S04]  /*0f70*/  STG.E desc[UR4][R4.64+0x4], R13 ;  /* 0x0000040d04007986 */ /* 0x000fe8000c101904 */
[----:B------:R-:W2:Y:S04]  /*0f80*/  LDG.E R0, desc[UR4][R2.64] ;  /* 0x0000000402007981 */ /* 0x000ea8000c1e1900 */
[----:B------:R-:W3:Y:S01]  /*0f90*/  LDG.E R6, desc[UR4][R2.64+0x4] ;  /* 0x0000040402067981 */ /* 0x000ee2000c1e1900 */
[----:B--2---:R-:W-:Y:S01]  /*0fa0*/  FADD R9, R9, R0 ;  /* 0x0000000009097221 */ /* 0x004fe20000000000 */
[----:B---3--:R-:W-:-:S04]  /*0fb0*/  FADD R7, R7, R6 ;  /* 0x0000000607077221 */ /* 0x008fc80000000000 */
[----:B------:R-:W-:Y:S04]  /*0fc0*/  STG.E desc[UR4][R2.64], R9 ;  /* 0x0000000902007986 */ /* 0x000fe8000c101904 */
[----:B------:R-:W-:Y:S01]  /*0fd0*/  STG.E desc[UR4][R2.64+0x4], R7 ;  /* 0x0000040702007986 */ /* 0x000fe2000c101904 */
[----:B------:R-:W-:Y:S05]  /*0fe0*/  EXIT ;  /* 0x000000000000794d */ /* 0x000fea0003800000 */
        .weak           $__internal_0_$__cuda_sm20_div_u64
        .type           $__internal_0_$__cuda_sm20_div_u64,@function
        .size           $__internal_0_$__cuda_sm20_div_u64,(.L_x_6 - $__internal_0_$__cuda_sm20_div_u64)
$__internal_0_$__cuda_sm20_div_u64:
[----:B------:R-:W0:Y:S08]  /*0ff0*/  I2F.U64.RP R5, R2 ;  /* 0x0000000200057312 */ /* 0x000e300000309000 */
[----:B0-----:R-:W0:Y:S02]  /*1000*/  MUFU.RCP R5, R5 ;  /* 0x0000000500057308 */ /* 0x001e240000001000 */
[----:B0-----:R-:W-:-:S06]  /*1010*/  IADD3 R8, PT, PT, R5, 0x1ffffffe, RZ ;  /* 0x1ffffffe05087810 */ /* 0x001fcc0007ffe0ff */
[----:B------:R-:W0:Y:S02]  /*1020*/  F2I.U64.TRUNC R8, R8 ;  /* 0x0000000800087311 */ /* 0x000e24000020d800 */
[----:B0-----:R-:W-:-:S04]  /*1030*/  IMAD.WIDE.U32 R10, R8, R2, RZ ;  /* 0x00000002080a7225 */ /* 0x001fc800078e00ff */
[C---:B------:R-:W-:Y:S01]  /*1040*/  IMAD R7, R8.reuse, R3, R11 ;  /* 0x0000000308077224 */ /* 0x040fe200078e020b */
[----:B------:R-:W-:Y:S02]  /*1050*/  IADD3 R13, P0, PT, RZ, -R10, RZ ;  /* 0x8000000aff0d7210 */ /* 0x000fe40007f1e0ff */
[----:B------:R-:W-:Y:S01]  /*1060*/  MOV R11, R8 ;  /* 0x00000008000b7202 */ /* 0x000fe20000000f00 */
[----:B------:R-:W-:Y:S02]  /*1070*/  IMAD R7, R9, R2, R7 ;  /* 0x0000000209077224 */ /* 0x000fe400078e0207 */
[----:B------:R-:W-:-:S04]  /*1080*/  IMAD.HI.U32 R10, R8, R13, RZ ;  /* 0x0000000d080a7227 */ /* 0x000fc800078e00ff */
[----:B------:R-:W-:-:S04]  /*1090*/  IMAD.X R7, RZ, RZ, ~R7, P0 ;  /* 0x000000ffff077224 */ /* 0x000fc800000e0e07 */
[----:B------:R-:W-:-:S04]  /*10a0*/  IMAD.WIDE.U32 R10, P0, R8, R7, R10 ;  /* 0x00000007080a7225 */ /* 0x000fc8000780000a */
[C---:B------:R-:W-:Y:S02]  /*10b0*/  IMAD R15, R9.reuse, R7, RZ ;  /* 0x00000007090f7224 */ /* 0x040fe400078e02ff */
[----:B------:R-:W-:-:S04]  /*10c0*/  IMAD.HI.U32 R10, P1, R9, R13, R10 ;  /* 0x0000000d090a7227 */ /* 0x000fc8000782000a */
[----:B------:R-:W-:Y:S01]  /*10d0*/  IMAD.HI.U32 R5, R9, R7, RZ ;  /* 0x0000000709057227 */ /* 0x000fe200078e00ff */
[----:B------:R-:W-:-:S03]  /*10e0*/  IADD3 R11, P2, PT, R15, R10, RZ ;  /* 0x0000000a0f0b7210 */ /* 0x000fc60007f5e0ff */
[----:B------:R-:W-:Y:S02]  /*10f0*/  IMAD.X R5, R5, 0x1, R9, P0 ;  /* 0x0000000105057824 */ /* 0x000fe400000e0609 */
[----:B------:R-:W-:-:S03]  /*1100*/  IMAD.WIDE.U32 R8, R11, R2, RZ ;  /* 0x000000020b087225 */ /* 0x000fc600078e00ff */
[----:B------:R-:W-:Y:S01]  /*1110*/  IADD3.X R5, PT, PT, RZ, RZ, R5, P2, P1 ;  /* 0x000000ffff057210 */ /* 0x000fe200017e2405 */
[----:B------:R-:W-:Y:S01]  /*1120*/  IMAD R7, R11, R3, R9 ;  /* 0x000000030b077224 */ /* 0x000fe200078e0209 */
[----:B------:R-:W-:-:S03]  /*1130*/  IADD3 R9, P0, PT, RZ, -R8, RZ ;  /* 0x80000008ff097210 */ /* 0x000fc60007f1e0ff */
[----:B------:R-:W-:Y:S02]  /*1140*/  IMAD R7, R5, R2, R7 ;  /* 0x0000000205077224 */ /* 0x000fe400078e0207 */
[----:B------:R-:W-:-:S03]  /*1150*/  IMAD.HI.U32 R10, R11, R9, RZ ;  /* 0x000000090b0a7227 */ /* 0x000fc600078e00ff */
[----:B------:R-:W-:-:S05]  /*1160*/  IADD3.X R8, PT, PT, RZ, ~R7, RZ, P0, !PT ;  /* 0x80000007ff087210 */ /* 0x000fca00007fe4ff */
[----:B------:R-:W-:-:S04]  /*1170*/  IMAD.WIDE.U32 R10, P0, R11, R8, R10 ;  /* 0x000000080b0a7225 */ /* 0x000fc8000780000a */
[C---:B------:R-:W-:Y:S02]  /*1180*/  IMAD R12, R5.reuse, R8, RZ ;  /* 0x00000008050c7224 */ /* 0x040fe400078e02ff */
[----:B------:R-:W-:-:S04]  /*1190*/  IMAD.HI.U32 R7, P1, R5, R9, R10 ;  /* 0x0000000905077227 */ /* 0x000fc8000782000a */
[----:B------:R-:W-:Y:S02]  /*11a0*/  HFMA2 R9, -RZ, RZ, 0, 0 ;  /* 0x00000000ff097431 */ /* 0x000fe400000001ff */
[----:B------:R-:W-:Y:S01]  /*11b0*/  IMAD.HI.U32 R8, R5, R8, RZ ;  /* 0x0000000805087227 */ /* 0x000fe200078e00ff */
[----:B------:R-:W-:-:S03]  /*11c0*/  IADD3 R7, P2, PT, R12, R7, RZ ;  /* 0x000000070c077210 */ /* 0x000fc60007f5e0ff */
[----:B------:R-:W-:Y:S02]  /*11d0*/  IMAD.X R5, R8, 0x1, R5, P0 ;  /* 0x0000000108057824 */ /* 0x000fe400000e0605 */
[----:B------:R-:W-:-:S03]  /*11e0*/  IMAD.HI.U32 R8, R7, R0, RZ ;  /* 0x0000000007087227 */ /* 0x000fc600078e00ff */
[----:B------:R-:W-:Y:S01]  /*11f0*/  IADD3.X R5, PT, PT, RZ, RZ, R5, P2, P1 ;  /* 0x000000ffff057210 */ /* 0x000fe200017e2405 */
[----:B------:R-:W-:-:S04]  /*1200*/  IMAD.WIDE.U32 R8, R7, R4, R8 ;  /* 0x0000000407087225 */ /* 0x000fc800078e0008 */
[C---:B------:R-:W-:Y:S02]  /*1210*/  IMAD R10, R5.reuse, R4, RZ ;  /* 0x00000004050a7224 */ /* 0x040fe400078e02ff */
[----:B------:R-:W-:-:S04]  /*1220*/  IMAD.HI.U32 R7, P0, R5, R0, R8 ;  /* 0x0000000005077227 */ /* 0x000fc80007800008 */
[----:B------:R-:W-:Y:S01]  /*1230*/  IMAD.HI.U32 R5, R5, R4, RZ ;  /* 0x0000000405057227 */ /* 0x000fe200078e00ff */
[----:B------:R-:W-:-:S03]  /*1240*/  IADD3 R7, P1, PT, R10, R7, RZ ;  /* 0x000000070a077210 */ /* 0x000fc60007f3e0ff */
[----:B------:R-:W-:Y:S02]  /*1250*/  IMAD.X R5, RZ, RZ, R5, P0 ;  /* 0x000000ffff057224 */ /* 0x000fe400000e0605 */
[----:B------:R-:W-:-:S03]  /*1260*/  IMAD.WIDE.U32 R8, R7, R2, RZ ;  /* 0x0000000207087225 */ /* 0x000fc600078e00ff */
[----:B------:R-:W-:Y:S01]  /*1270*/  IADD3.X R5, PT, PT, RZ, R5, RZ, P1, !PT ;  /* 0x00000005ff057210 */ /* 0x000fe20000ffe4ff */
[----:B------:R-:W-:Y:S01]  /*1280*/  IMAD R9, R7, R3, R9 ;  /* 0x0000000307097224 */ /* 0x000fe200078e0209 */
[----:B------:R-:W-:-:S03]  /*1290*/  IADD3 R11, P1, PT, -R8, R0, RZ ;  /* 0x00000000080b7210 */ /* 0x000fc60007f3e1ff */
[-C--:B------:R-:W-:Y:S01]  /*12a0*/  IMAD R9, R5, R2.reuse, R9 ;  /* 0x0000000205097224 */ /* 0x080fe200078e0209 */
[----:B------:R-:W-:-:S03]  /*12b0*/  ISETP.GE.U32.AND P0, PT, R11, R2, PT ;  /* 0x000000020b00720c */ /* 0x000fc60003f06070 */
[----:B------:R-:W-:Y:S01]  /*12c0*/  IMAD.X R10, R4, 0x1, ~R9, P1 ;  /* 0x00000001040a7824 */ /* 0x000fe200008e0e09 */
[----:B------:R-:W-:Y:S02]  /*12d0*/  IADD3 R0, P1, PT, R7, 0x1, RZ ;  /* 0x0000000107007810 */ /* 0x000fe40007f3e0ff */
[----:B------:R-:W-:Y:S02]  /*12e0*/  IADD3 R9, P2, PT, -R2, R11, RZ ;  /* 0x0000000b02097210 */ /* 0x000fe40007f5e1ff */
[----:B------:R-:W-:Y:S01]  /*12f0*/  ISETP.GE.U32.AND.EX P0, PT, R10, R3, PT, P0 ;  /* 0x000000030a00720c */ /* 0x000fe20003f06100 */
[----:B------:R-:W-:Y:S01]  /*1300*/  IMAD.X R4, RZ, RZ, R5, P1 ;  /* 0x000000ffff047224 */ /* 0x000fe200008e0605 */
[----:B------:R-:W-:Y:S02]  /*1310*/  IADD3.X R8, PT, PT, ~R3, R10, RZ, P2, !PT ;  /* 0x0000000a03087210 */ /* 0x000fe400017fe5ff */
[----:B------:R-:W-:Y:S02]  /*1320*/  SEL R9, R9, R11, P0 ;  /* 0x0000000b09097207 */ /* 0x000fe40000000000 */
[----:B------:R-:W-:-:S02]  /*1330*/  SEL R7, R0, R7, P0 ;  /* 0x0000000700077207 */ /* 0x000fc40000000000 */
[----:B------:R-:W-:Y:S02]  /*1340*/  SEL R8, R8, R10, P0 ;  /* 0x0000000a08087207 */ /* 0x000fe40000000000 */
[----:B------:R-:W-:Y:S02]  /*1350*/  SEL R5, R4, R5, P0 ;  /* 0x0000000504057207 */ /* 0x000fe40000000000 */
[----:B------:R-:W-:Y:S02]  /*1360*/  ISETP.GE.U32.AND P0, PT, R9, R2, PT ;  /* 0x000000020900720c */ /* 0x000fe40003f06070 */
[----:B------:R-:W-:Y:S02]  /*1370*/  IADD3 R0, P2, PT, R7, 0x1, RZ ;  /* 0x0000000107007810 */ /* 0x000fe40007f5e0ff */
[----:B------:R-:W-:Y:S02]  /*1380*/  ISETP.GE.U32.AND.EX P0, PT, R8, R3, PT, P0 ;  /* 0x000000030800720c */ /* 0x000fe40003f06100 */
[----:B------:R-:W-:-:S02]  /*1390*/  ISETP.NE.U32.AND P1, PT, R2, RZ, PT ;  /* 0x000000ff0200720c */ /* 0x000fc40003f25070 */
[----:B------:R-:W-:Y:S02]  /*13a0*/  IADD3.X R2, PT, PT, RZ, R5, RZ, P2, !PT ;  /* 0x00000005ff027210 */ /* 0x000fe400017fe4ff */
[----:B------:R-:W-:Y:S01]  /*13b0*/  SEL R0, R0, R7, P0 ;  /* 0x0000000700007207 */ /* 0x000fe20000000000 */
[----:B------:R-:W-:Y:S01]  /*13c0*/  IMAD.MOV.U32 R7, RZ, RZ, 0x0 ;  /* 0x00000000ff077424 */ /* 0x000fe200078e00ff */
[----:B------:R-:W-:Y:S02]  /*13d0*/  ISETP.NE.AND.EX P1, PT, R3, RZ, PT, P1 ;  /* 0x000000ff0300720c */ /* 0x000fe40003f25310 */
[----:B------:R-:W-:Y:S02]  /*13e0*/  SEL R3, R2, R5, P0 ;  /* 0x0000000502037207 */ /* 0x000fe40000000000 */
[----:B------:R-:W-:Y:S02]  /*13f0*/  SEL R0, R0, 0xffffffff, P1 ;  /* 0xffffffff00007807 */ /* 0x000fe40000800000 */
[----:B------:R-:W-:Y:S01]  /*1400*/  SEL R3, R3, 0xffffffff, P1 ;  /* 0xffffffff03037807 */ /* 0x000fe20000800000 */
[----:B------:R-:W-:Y:S06]  /*1410*/  RET.REL.NODEC R6 `(_Z25calculoButterflyBlocoCudaPfP14strDadosThread) ;  /* 0xffffffe806f87950 */ /* 0x000fec0003c3ffff */
.L_x_5:
[----:B------:R-:W-:-:S00]  /*1420*/  BRA `(.L_x_5) ;  /* 0xfffffffc00fc7947 */ /* 0x000fc0000383ffff */
[----:B------:R-:W-:-:S00]  /*1430*/  NOP ;  /* 0x0000000000007918 */ /* 0x000fc00000000000 */
        /* <DEDUP_REMOVED lines=12> */
.L_x_6:


//--------------------- .nv.shared.reserved.0     --------------------------
	.section	.nv.shared.reserved.0,"aw",@nobits
	.weak		__nv_reservedSMEM_offset_0_alias
	.size		__nv_reservedSMEM_offset_0_alias, 0, 64
	.other		__nv_reservedSMEM_offset_0_alias,@"STO_CUDA_RESERVED_SHARED STV_DEFAULT"
__nv_reservedSMEM_offset_0_alias:
	.zero		0
	.zero		64


//--------------------- .nv.constant0._Z25calculoButterflyBlocoCudaPfP14strDadosThread --------------------------
	.section	.nv.constant0._Z25calculoButterflyBlocoCudaPfP14strDadosThread,"a",@progbits
	.sectionflags	@""
	.align	4
.nv.constant0._Z25calculoButterflyBlocoCudaPfP14strDadosThread:
	.zero		912


//--------------------- SYMBOLS --------------------------

	.type		.nv.reservedSmem.offset0,@object
	.size		.nv.reservedSmem.offset0,0x4
